//
// Generated by NVIDIA NVVM Compiler
//
// Compiler Build ID: CL-36424714
// Cuda compilation tools, release 13.0, V13.0.88
// Based on NVVM 20.0.0
//

.version 9.0
.target sm_100
.address_size 64

	// .globl	_Z5BuildPKdS0_S0_PdPiS1_i
.extern .func  (.param .b32 func_retval0) vprintf
(
	.param .b64 vprintf_param_0,
	.param .b64 vprintf_param_1
)
;
.global .align 1 .b8 $str[15] = {45, 62, 37, 100, 32, 116, 101, 115, 116, 101, 58, 37, 100, 10};

.visible .entry _Z5BuildPKdS0_S0_PdPiS1_i(
	.param .u64 .ptr .align 1 _Z5BuildPKdS0_S0_PdPiS1_i_param_0,
	.param .u64 .ptr .align 1 _Z5BuildPKdS0_S0_PdPiS1_i_param_1,
	.param .u64 .ptr .align 1 _Z5BuildPKdS0_S0_PdPiS1_i_param_2,
	.param .u64 .ptr .align 1 _Z5BuildPKdS0_S0_PdPiS1_i_param_3,
	.param .u64 .ptr .align 1 _Z5BuildPKdS0_S0_PdPiS1_i_param_4,
	.param .u64 .ptr .align 1 _Z5BuildPKdS0_S0_PdPiS1_i_param_5,
	.param .u32 _Z5BuildPKdS0_S0_PdPiS1_i_param_6
)
{
	.local .align 8 .b8 	__local_depot0[8];
	.reg .b64 	%SP;
	.reg .b64 	%SPL;
	.reg .b32 	%r<5>;
	.reg .b64 	%rd<7>;

	mov.u64 	%SPL, __local_depot0;
	cvta.local.u64 	%SP, %SPL;
	ld.param.u64 	%rd1, [_Z5BuildPKdS0_S0_PdPiS1_i_param_4];
	ld.param.u32 	%r1, [_Z5BuildPKdS0_S0_PdPiS1_i_param_6];
	cvta.to.global.u64 	%rd2, %rd1;
	add.u64 	%rd3, %SP, 0;
	add.u64 	%rd4, %SPL, 0;
	ld.global.u32 	%r2, [%rd2];
	st.local.v2.u32 	[%rd4], {%r2, %r1};
	mov.u64 	%rd5, $str;
	cvta.global.u64 	%rd6, %rd5;
	{ // callseq 0, 0
	.param .b64 param0;
	st.param.b64 	[param0], %rd6;
	.param .b64 param1;
	st.param.b64 	[param1], %rd3;
	.param .b32 retval0;
	call.uni (retval0), 
	vprintf, 
	(
	param0, 
	param1
	);
	ld.param.b32 	%r3, [retval0];
	} // callseq 0
	ret;

}


// ===== COMPILED SASS (sm_100) =====

	.target	sm_100

	.elftype	@"ET_EXEC"


//--------------------- .note.nv.tkinfo           --------------------------
	.section	.note.nv.tkinfo,"",@"SHT_NOTE"
	.sectionflags	@"SHF_NOTE_NV_TKINFO"
	.tkinfo
        /*0018*/ 	.word	0x00000002
        /*0030*/ 	.string	""
        /*0030*/ 	.string	"ptxas"
        /*0030*/ 	.string	"Cuda compilation tools, release 13.0, V13.0.88"
        /*0030*/ 	.string	"Build cuda_13.0.r13.0/compiler.36424714_0"
        /*0030*/ 	.string	"-arch sm_100 -m 64 "



//--------------------- .note.nv.cuinfo           --------------------------
	.section	.note.nv.cuinfo,"",@"SHT_NOTE"
	.sectionflags	@"SHF_NOTE_NV_CUINFO"
        /*0018*/ 	.short	0x0002
        /*001a*/ 	.short	0x0064
        /*001c*/ 	.short	0x0082
	.zero		2


//--------------------- .nv.info                  --------------------------
	.section	.nv.info,"",@"SHT_CUDA_INFO"
	.align	4


	//----- nvinfo : EIATTR_REGCOUNT
	.align		4
        /*0000*/ 	.byte	0x04, 0x2f
        /*0002*/ 	.short	(.L_2 - .L_1)
	.align		4
.L_1:
        /*0004*/ 	.word	index@(_Z5BuildPKdS0_S0_PdPiS1_i)
        /*0008*/ 	.word	0x00000018


	//----- nvinfo : EIATTR_FRAME_SIZE
	.align		4
.L_2:
        /*000c*/ 	.byte	0x04, 0x11
        /*000e*/ 	.short	(.L_4 - .L_3)
	.align		4
.L_3:
        /*0010*/ 	.word	index@(_Z5BuildPKdS0_S0_PdPiS1_i)
        /*0014*/ 	.word	0x00000008


	//----- nvinfo : EIATTR_MIN_STACK_SIZE
	.align		4
.L_4:
        /*0018*/ 	.byte	0x04, 0x12
        /*001a*/ 	.short	(.L_6 - .L_5)
	.align		4
.L_5:
        /*001c*/ 	.word	index@(_Z5BuildPKdS0_S0_PdPiS1_i)
        /*0020*/ 	.word	0x00000008
.L_6:


//--------------------- .nv.compat                --------------------------
	.section	.nv.compat,"",@"SHT_CUDA_COMPAT_INFO"
	.align	4
        /*0000*/ 	.byte	0x02, 0x09, 0x00, 0x00, 0x02, 0x02, 0x01, 0x00, 0x02, 0x05, 0x05, 0x00, 0x03, 0x07, 0x01, 0x01
        /*0010*/ 	.byte	0x02, 0x03, 0x00, 0x00, 0x02, 0x06, 0x01, 0x00, 0x04, 0x0b, 0x08, 0x00, 0x09, 0x00, 0x00, 0x00
        /*0020*/ 	.byte	0x00, 0x00, 0x00, 0x00


//--------------------- .nv.info._Z5BuildPKdS0_S0_PdPiS1_i --------------------------
	.section	.nv.info._Z5BuildPKdS0_S0_PdPiS1_i,"",@"SHT_CUDA_INFO"
	.sectionflags	@""
	.align	4


	//----- nvinfo : EIATTR_CUDA_API_VERSION
	.align		4
        /*0000*/ 	.byte	0x04, 0x37
        /*0002*/ 	.short	(.L_8 - .L_7)
.L_7:
        /*0004*/ 	.word	0x00000082


	//----- nvinfo : EIATTR_KPARAM_INFO
	.align		4
.L_8:
        /*0008*/ 	.byte	0x04, 0x17
        /*000a*/ 	.short	(.L_10 - .L_9)
.L_9:
        /*000c*/ 	.word	0x00000000
        /*0010*/ 	.short	0x0006
        /*0012*/ 	.short	0x0030
        /*0014*/ 	.byte	0x00, 0xf0, 0x11, 0x00


	//----- nvinfo : EIATTR_KPARAM_INFO
	.align		4
.L_10:
        /*0018*/ 	.byte	0x04, 0x17
        /*001a*/ 	.short	(.L_12 - .L_11)
.L_11:
        /*001c*/ 	.word	0x00000000
        /*0020*/ 	.short	0x0005
        /*0022*/ 	.short	0x0028
        /*0024*/ 	.byte	0x00, 0xf5, 0x21, 0x00


	//----- nvinfo : EIATTR_KPARAM_INFO
	.align		4
.L_12:
        /*0028*/ 	.byte	0x04, 0x17
        /*002a*/ 	.short	(.L_14 - .L_13)
.L_13:
        /*002c*/ 	.word	0x00000000
        /*0030*/ 	.short	0x0004
        /*0032*/ 	.short	0x0020
        /*0034*/ 	.byte	0x00, 0xf5, 0x21, 0x00


	//----- nvinfo : EIATTR_KPARAM_INFO
	.align		4
.L_14:
        /*0038*/ 	.byte	0x04, 0x17
        /*003a*/ 	.short	(.L_16 - .L_15)
.L_15:
        /*003c*/ 	.word	0x00000000
        /*0040*/ 	.short	0x0003
        /*0042*/ 	.short	0x0018
        /*0044*/ 	.byte	0x00, 0xf5, 0x21, 0x00


	//----- nvinfo : EIATTR_KPARAM_INFO
	.align		4
.L_16:
        /*0048*/ 	.byte	0x04, 0x17
        /*004a*/ 	.short	(.L_18 - .L_17)
.L_17:
        /*004c*/ 	.word	0x00000000
        /*0050*/ 	.short	0x0002
        /*0052*/ 	.short	0x0010
        /*0054*/ 	.byte	0x00, 0xf5, 0x21, 0x00


	//----- nvinfo : EIATTR_KPARAM_INFO
	.align		4
.L_18:
        /*0058*/ 	.byte	0x04, 0x17
        /*005a*/ 	.short	(.L_20 - .L_19)
.L_19:
        /*005c*/ 	.word	0x00000000
        /*0060*/ 	.short	0x0001
        /*0062*/ 	.short	0x0008
        /*0064*/ 	.byte	0x00, 0xf5, 0x21, 0x00


	//----- nvinfo : EIATTR_KPARAM_INFO
	.align		4
.L_20:
        /*0068*/ 	.byte	0x04, 0x17
        /*006a*/ 	.short	(.L_22 - .L_21)
.L_21:
        /*006c*/ 	.word	0x00000000
        /*0070*/ 	.short	0x0000
        /*0072*/ 	.short	0x0000
        /*0074*/ 	.byte	0x00, 0xf5, 0x21, 0x00


	//----- nvinfo : EIATTR_SPARSE_MMA_MASK
	.align		4
.L_22:
        /*0078*/ 	.byte	0x03, 0x50
        /*007a*/ 	.short	0x0000


	//----- nvinfo : EIATTR_MAXREG_COUNT
	.align		4
        /*007c*/ 	.byte	0x03, 0x1b
        /*007e*/ 	.short	0x00ff


	//----- nvinfo : EIATTR_EXTERNS
	.align		4
        /*0080*/ 	.byte	0x04, 0x0f
        /*0082*/ 	.short	(.L_24 - .L_23)


	//   ....[0]....
	.align		4
.L_23:
        /*0084*/ 	.word	index@(vprintf)


	//----- nvinfo : EIATTR_MERCURY_ISA_VERSION
	.align		4
.L_24:
        /*0088*/ 	.byte	0x03, 0x5f
        /*008a*/ 	.short	0x0101


	//----- nvinfo : EIATTR_VRC_CTA_INIT_COUNT
	.align		4
        /*008c*/ 	.byte	0x02, 0x4a
	.zero		1
	.zero		1


	//----- nvinfo : EIATTR_SYSCALL_OFFSETS
	.align		4
        /*0090*/ 	.byte	0x04, 0x46
        /*0092*/ 	.short	(.L_26 - .L_25)


	//   ....[0]....
.L_25:
        /*0094*/ 	.word	0x00000110


	//----- nvinfo : EIATTR_EXIT_INSTR_OFFSETS
	.align		4
.L_26:
        /*0098*/ 	.byte	0x04, 0x1c
        /*009a*/ 	.short	(.L_28 - .L_27)


	//   ....[0]....
.L_27:
        /*009c*/ 	.word	0x00000120


	//----- nvinfo : EIATTR_CBANK_PARAM_SIZE
	.align		4
.L_28:
        /*00a0*/ 	.byte	0x03, 0x19
        /*00a2*/ 	.short	0x0034


	//----- nvinfo : EIATTR_PARAM_CBANK
	.align		4
        /*00a4*/ 	.byte	0x04, 0x0a
        /*00a6*/ 	.short	(.L_30 - .L_29)
	.align		4
.L_29:
        /*00a8*/ 	.word	index@(.nv.constant0._Z5BuildPKdS0_S0_PdPiS1_i)
        /*00ac*/ 	.short	0x0380
        /*00ae*/ 	.short	0x0034


	//----- nvinfo : EIATTR_SW_WAR
	.align		4
.L_30:
        /*00b0*/ 	.byte	0x04, 0x36
        /*00b2*/ 	.short	(.L_32 - .L_31)
.L_31:
        /*00b4*/ 	.word	0x00000008
.L_32:


//--------------------- .nv.callgraph             --------------------------
	.section	.nv.callgraph,"",@"SHT_CUDA_CALLGRAPH"
	.align	4
	.sectionentsize	8
	.align		4
        /*0000*/ 	.word	0x00000000
	.align		4
        /*0004*/ 	.word	0xffffffff
	.align		4
        /*0008*/ 	.word	index@(_Z5BuildPKdS0_S0_PdPiS1_i)
	.align		4
        /*000c*/ 	.word	index@(vprintf)
	.align		4
        /*0010*/ 	.word	0x00000000
	.align		4
        /*0014*/ 	.word	0xfffffffe
	.align		4
        /*0018*/ 	.word	0x00000000
	.align		4
        /*001c*/ 	.word	0xfffffffd
	.align		4
        /*0020*/ 	.word	0x00000000
	.align		4
        /*0024*/ 	.word	0xfffffffc


//--------------------- .nv.constant4             --------------------------
	.section	.nv.constant4,"a",@progbits
	.align	8
	.align		8
.nv.constant4:
        /*0000*/ 	.dword	vprintf
	.align		8
        /*0008*/ 	.dword	$str


//--------------------- .text._Z5BuildPKdS0_S0_PdPiS1_i --------------------------
	.section	.text._Z5BuildPKdS0_S0_PdPiS1_i,"ax",@progbits
	.align	128
        .global         _Z5BuildPKdS0_S0_PdPiS1_i
        .type           _Z5BuildPKdS0_S0_PdPiS1_i,@function
        .size           _Z5BuildPKdS0_S0_PdPiS1_i,(.L_x_2 - _Z5BuildPKdS0_S0_PdPiS1_i)
        .other          _Z5BuildPKdS0_S0_PdPiS1_i,@"STO_CUDA_ENTRY STV_DEFAULT"
_Z5BuildPKdS0_S0_PdPiS1_i:
.text._Z5BuildPKdS0_S0_PdPiS1_i:
[----:B------:R-:W0:Y:S08]  /*0000*/  LDC R1, c[0x0][0x37c] ;  /* 0x0000df00ff017b82 */ /* 0x000e300000000800 */
[----:B------:R-:W1:Y:S01]  /*0010*/  LDC.64 R2, c[0x0][0x3a0] ;  /* 0x0000e800ff027b82 */ /* 0x000e620000000a00 */
[----:B------:R-:W1:Y:S01]  /*0020*/  LDCU.64 UR4, c[0x0][0x358] ;  /* 0x00006b00ff0477ac */ /* 0x000e620008000a00 */
[----:B0-----:R-:W-:Y:S01]  /*0030*/  VIADD R1, R1, 0xfffffff8 ;  /* 0xfffffff801017836 */ /* 0x001fe20000000000 */
[----:B------:R-:W0:Y:S05]  /*0040*/  LDCU.64 UR6, c[0x4][0x8] ;  /* 0x01000100ff0677ac */ /* 0x000e2a0008000a00 */
[----:B------:R-:W2:Y:S01]  /*0050*/  LDC R9, c[0x0][0x3b0] ;  /* 0x0000ec00ff097b82 */ /* 0x000ea20000000800 */
[----:B-1----:R-:W2:Y:S01]  /*0060*/  LDG.E R8, desc[UR4][R2.64] ;  /* 0x0000000402087981 */ /* 0x002ea2000c1e1900 */
[----:B------:R-:W-:Y:S01]  /*0070*/  MOV R0, 0x0 ;  /* 0x0000000000007802 */ /* 0x000fe20000000f00 */
[----:B------:R-:W1:Y:S01]  /*0080*/  LDCU UR4, c[0x0][0x2f8] ;  /* 0x00005f00ff0477ac */ /* 0x000e620008000800 */
[----:B0-----:R-:W-:Y:S01]  /*0090*/  IMAD.U32 R4, RZ, RZ, UR6 ;  /* 0x00000006ff047e24 */ /* 0x001fe2000f8e00ff */
[----:B------:R-:W-:-:S03]  /*00a0*/  MOV R5, UR7 ;  /* 0x0000000700057c02 */ /* 0x000fc60008000f00 */
[----:B------:R0:W3:Y:S01]  /*00b0*/  LDC.64 R10, c[0x4][R0] ;  /* 0x01000000000a7b82 */ /* 0x0000e20000000a00 */
[----:B------:R-:W4:Y:S01]  /*00c0*/  LDCU UR5, c[0x0][0x2fc] ;  /* 0x00005f80ff0577ac */ /* 0x000f220008000800 */
[----:B-1----:R-:W-:-:S05]  /*00d0*/  IADD3 R6, P0, PT, R1, UR4, RZ ;  /* 0x0000000401067c10 */ /* 0x002fca000ff1e0ff */
[----:B----4-:R-:W-:Y:S01]  /*00e0*/  IMAD.X R7, RZ, RZ, UR5, P0 ;  /* 0x00000005ff077e24 */ /* 0x010fe200080e06ff */
[----:B--23--:R0:W-:Y:S07]  /*00f0*/  STL.64 [R1], R8 ;  /* 0x0000000801007387 */ /* 0x00c1ee0000100a00 */
[----:B------:R-:W-:-:S07]  /*0100*/  LEPC R20, `(.L_x_0) ;  /* 0x000000001014794e */ /* 0x000fce0000000000 */
[----:B0-----:R-:W-:Y:S05]  /*0110*/  CALL.ABS.NOINC R10 ;  /* 0x000000000a007343 */ /* 0x001fea0003c00000 */
.L_x_0:
[----:B------:R-:W-:Y:S05]  /*0120*/  EXIT ;  /* 0x000000000000794d */ /* 0x000fea0003800000 */
.L_x_1:
[----:B------:R-:W-:-:S00]  /*0130*/  BRA `(.L_x_1) ;  /* 0xfffffffc00fc7947 */ /* 0x000fc0000383ffff */
[----:B------:R-:W-:-:S00]  /*0140*/  NOP ;  /* 0x0000000000007918 */ /* 0x000fc00000000000 */
        /* <DEDUP_REMOVED lines=11> */
.L_x_2:


//--------------------- .nv.global.init           --------------------------
	.section	.nv.global.init,"aw",@progbits
.nv.global.init:
	.type		$str,@object
	.size		$str,(.L_0 - $str)
$str:
        /*0000*/ 	.byte	0x2d, 0x3e, 0x25, 0x64, 0x20, 0x74, 0x65, 0x73, 0x74, 0x65, 0x3a, 0x25, 0x64, 0x0a, 0x00
.L_0:


//--------------------- .nv.shared.reserved.0     --------------------------
	.section	.nv.shared.reserved.0,"aw",@nobits
	.weak		__nv_reservedSMEM_offset_0_alias
	.size		__nv_reservedSMEM_offset_0_alias, 0, 64
	.other		__nv_reservedSMEM_offset_0_alias,@"STO_CUDA_RESERVED_SHARED STV_DEFAULT"
__nv_reservedSMEM_offset_0_alias:
	.zero		0
	.zero		64


//--------------------- .nv.constant0._Z5BuildPKdS0_S0_PdPiS1_i --------------------------
	.section	.nv.constant0._Z5BuildPKdS0_S0_PdPiS1_i,"a",@progbits
	.sectionflags	@""
	.align	4
.nv.constant0._Z5BuildPKdS0_S0_PdPiS1_i:
	.zero		948


//--------------------- SYMBOLS --------------------------

	.type		.nv.reservedSmem.offset0,@object
	.size		.nv.reservedSmem.offset0,0x4
	.type		vprintf,@function
